	.headerflags	@"EF_CUDA_TEXMODE_UNIFIED EF_CUDA_64BIT_ADDRESS EF_CUDA_ACCELERATORS EF_CUDA_SM90 EF_CUDA_VIRTUAL_SM(EF_CUDA_SM90)"
	.elftype	@"ET_EXEC"


//--------------------- .nv.info                  --------------------------
	.section	.nv.info,"",@"SHT_CUDA_INFO"
	.align	4


	//----- nvinfo : EIATTR_REGCOUNT
	.align		4
        /*0000*/ 	.byte	0x04, 0x2f
        /*0002*/ 	.short	(.L_1 - .L_0)
	.align		4
.L_0:
        /*0004*/ 	.word	index@(triton_poi_fused_cat_70)
        /*0008*/ 	.word	0x0000000c


	//----- nvinfo : EIATTR_MIN_STACK_SIZE
	.align		4
.L_1:
        /*000c*/ 	.byte	0x04, 0x12
        /*000e*/ 	.short	(.L_3 - .L_2)
	.align		4
.L_2:
        /*0010*/ 	.word	index@(triton_poi_fused_cat_70)
        /*0014*/ 	.word	0x00000000


	//----- nvinfo : EIATTR_FRAME_SIZE
	.align		4
.L_3:
        /*0018*/ 	.byte	0x04, 0x11
        /*001a*/ 	.short	(.L_5 - .L_4)
	.align		4
.L_4:
        /*001c*/ 	.word	index@(triton_poi_fused_cat_70)
        /*0020*/ 	.word	0x00000000


	//----- nvinfo : EIATTR_MIN_STACK_SIZE
	.align		4
.L_5:
        /*0024*/ 	.byte	0x04, 0x12
        /*0026*/ 	.short	(.L_7 - .L_6)
	.align		4
.L_6:
        /*0028*/ 	.word	index@(triton_poi_fused_cat_70)
        /*002c*/ 	.word	0x00000000
.L_7:


//--------------------- .nv.info.triton_poi_fused_cat_70 --------------------------
	.section	.nv.info.triton_poi_fused_cat_70,"",@"SHT_CUDA_INFO"
	.sectionflags	@""
	.align	4


	//----- nvinfo : EIATTR_CUDA_API_VERSION
	.align		4
        /*0000*/ 	.byte	0x04, 0x37
        /*0002*/ 	.short	(.L_9 - .L_8)
.L_8:
        /*0004*/ 	.word	0x0000007c


	//----- nvinfo : EIATTR_KPARAM_INFO
	.align		4
.L_9:
        /*0008*/ 	.byte	0x04, 0x17
        /*000a*/ 	.short	(.L_11 - .L_10)
.L_10:
        /*000c*/ 	.word	0x00000000
        /*0010*/ 	.short	0x0002
        /*0012*/ 	.short	0x0010
        /*0014*/ 	.byte	0x00, 0xf0, 0x11, 0x00


	//----- nvinfo : EIATTR_KPARAM_INFO
	.align		4
.L_11:
        /*0018*/ 	.byte	0x04, 0x17
        /*001a*/ 	.short	(.L_13 - .L_12)
.L_12:
        /*001c*/ 	.word	0x00000000
        /*0020*/ 	.short	0x0001
        /*0022*/ 	.short	0x0008
        /*0024*/ 	.byte	0x00, 0xf4, 0x21, 0x00


	//----- nvinfo : EIATTR_KPARAM_INFO
	.align		4
.L_13:
        /*0028*/ 	.byte	0x04, 0x17
        /*002a*/ 	.short	(.L_15 - .L_14)
.L_14:
        /*002c*/ 	.word	0x00000000
        /*0030*/ 	.short	0x0000
        /*0032*/ 	.short	0x0000
        /*0034*/ 	.byte	0x00, 0xf4, 0x21, 0x00


	//----- nvinfo : EIATTR_SPARSE_MMA_MASK
	.align		4
.L_15:
        /*0038*/ 	.byte	0x03, 0x50
        /*003a*/ 	.short	0x0000


	//----- nvinfo : EIATTR_MAXREG_COUNT
	.align		4
        /*003c*/ 	.byte	0x03, 0x1b
        /*003e*/ 	.short	0x00ff


	//----- nvinfo : EIATTR_EXIT_INSTR_OFFSETS
	.align		4
        /*0040*/ 	.byte	0x04, 0x1c
        /*0042*/ 	.short	(.L_17 - .L_16)


	//   ....[0]....
.L_16:
        /*0044*/ 	.word	0x00000130


	//   ....[1]....
        /*0048*/ 	.word	0x00000150


	//----- nvinfo : EIATTR_REQNTID
	.align		4
.L_17:
        /*004c*/ 	.byte	0x04, 0x10
        /*004e*/ 	.short	(.L_19 - .L_18)
.L_18:
        /*0050*/ 	.word	0x00000080
        /*0054*/ 	.word	0x00000001
        /*0058*/ 	.word	0x00000001


	//----- nvinfo : EIATTR_CBANK_PARAM_SIZE
	.align		4
.L_19:
        /*005c*/ 	.byte	0x03, 0x19
        /*005e*/ 	.short	0x0014


	//----- nvinfo : EIATTR_PARAM_CBANK
	.align		4
        /*0060*/ 	.byte	0x04, 0x0a
        /*0062*/ 	.short	(.L_21 - .L_20)
	.align		4
.L_20:
        /*0064*/ 	.word	index@(.nv.constant0.triton_poi_fused_cat_70)
        /*0068*/ 	.short	0x0210
        /*006a*/ 	.short	0x0014


	//----- nvinfo : EIATTR_SW_WAR
	.align		4
.L_21:
        /*006c*/ 	.byte	0x04, 0x36
        /*006e*/ 	.short	(.L_23 - .L_22)
.L_22:
        /*0070*/ 	.word	0x00000008
.L_23:


//--------------------- .nv.callgraph             --------------------------
	.section	.nv.callgraph,"",@"SHT_CUDA_CALLGRAPH"
	.align	4
	.sectionentsize	8
	.align		4
        /*0000*/ 	.word	0x00000000
	.align		4
        /*0004*/ 	.word	0xffffffff
	.align		4
        /*0008*/ 	.word	0x00000000
	.align		4
        /*000c*/ 	.word	0xfffffffe
	.align		4
        /*0010*/ 	.word	0x00000000
	.align		4
        /*0014*/ 	.word	0xfffffffd
	.align		4
        /*0018*/ 	.word	0x00000000
	.align		4
        /*001c*/ 	.word	0xfffffffc


//--------------------- .text.triton_poi_fused_cat_70 --------------------------
	.section	.text.triton_poi_fused_cat_70,"ax",@progbits
	.align	128
        .global         triton_poi_fused_cat_70
        .type           triton_poi_fused_cat_70,@function
        .size           triton_poi_fused_cat_70,(.L_x_1 - triton_poi_fused_cat_70)
        .other          triton_poi_fused_cat_70,@"STO_CUDA_ENTRY STV_DEFAULT"
triton_poi_fused_cat_70:
.text.triton_poi_fused_cat_70:
[----:B------:R-:W0:Y:S02]  /*0000*/  LDC R1, c[0x0][0x28] ;  /* 0x00000a00ff017b82 */ /* 0x000e240000000800 */
[----:B------:R-:W1:Y:S01]  /*0010*/  S2R R0, SR_TID.X ;  /* 0x0000000000007919 */ /* 0x000e620000002100 */
[----:B------:R-:W2:Y:S01]  /*0020*/  LDC.64 R2, c[0x0][0x210] ;  /* 0x00008400ff027b82 */ /* 0x000ea20000000a00 */
[----:B------:R-:W-:Y:S01]  /*0030*/  IMAD.MOV.U32 R9, RZ, RZ, RZ ;  /* 0x000000ffff097224 */ /* 0x000fe200078e00ff */
[----:B------:R-:W-:Y:S01]  /*0040*/  ULDC.64 UR4, c[0x0][0x208] ;  /* 0x0000820000047ab9 */ /* 0x000fe20000000a00 */
[----:B------:R-:W3:Y:S05]  /*0050*/  S2R R7, SR_CTAID.X ;  /* 0x0000000000077919 */ /* 0x000eea0000002500 */
[----:B------:R-:W4:Y:S01]  /*0060*/  LDC.64 R4, c[0x0][0x218] ;  /* 0x00008600ff047b82 */ /* 0x000f220000000a00 */
[----:B-1----:R-:W-:-:S05]  /*0070*/  LOP3.LUT R0, R0, 0x7f, RZ, 0xc0, !PT ;  /* 0x0000007f00007812 */ /* 0x002fca00078ec0ff */
[----:B---3--:R-:W-:-:S04]  /*0080*/  IMAD R7, R7, 0x80, R0 ;  /* 0x0000008007077824 */ /* 0x008fc800078e0200 */
[C---:B--2---:R-:W-:Y:S01]  /*0090*/  IMAD.WIDE R2, R7.reuse, 0x4, R2 ;  /* 0x0000000407027825 */ /* 0x044fe200078e0202 */
[----:B------:R-:W-:-:S13]  /*00a0*/  ISETP.GE.AND P0, PT, R7, 0x800, PT ;  /* 0x000008000700780c */ /* 0x000fda0003f06270 */
[----:B------:R1:W5:Y:S01]  /*00b0*/  @!P0 LDG.E R9, desc[UR4][R2.64] ;  /* 0x0000000402098981 */ /* 0x000362000c1e1900 */
[----:B------:R-:W-:-:S04]  /*00c0*/  SHF.R.S32.HI R0, RZ, 0x1f, R7 ;  /* 0x0000001fff007819 */ /* 0x000fc80000011407 */
[----:B------:R-:W-:-:S05]  /*00d0*/  LEA.HI R0, R0, R7, RZ, 0x9 ;  /* 0x0000000700007211 */ /* 0x000fca00078f48ff */
[C---:B------:R-:W-:Y:S01]  /*00e0*/  IMAD.SHL.U32 R6, R0.reuse, 0x20, RZ ;  /* 0x0000002000067824 */ /* 0x040fe200078e00ff */
[----:B------:R-:W-:-:S04]  /*00f0*/  LOP3.LUT R0, R0, 0xfffffe00, RZ, 0xc0, !PT ;  /* 0xfffffe0000007812 */ /* 0x000fc800078ec0ff */
[----:B------:R-:W-:-:S04]  /*0100*/  LOP3.LUT R6, R6, 0xffffc000, RZ, 0xc0, !PT ;  /* 0xffffc00006067812 */ /* 0x000fc800078ec0ff */
[----:B------:R-:W-:-:S05]  /*0110*/  IADD3 R7, R6, R7, -R0 ;  /* 0x0000000706077210 */ /* 0x000fca0007ffe800 */
[----:B----4-:R-:W-:Y:S01]  /*0120*/  IMAD.WIDE R4, R7, 0x4, R4 ;  /* 0x0000000407047825 */ /* 0x010fe200078e0204 */
[----:B-1----:R-:W-:Y:S06]  /*0130*/  @P0 EXIT ;  /* 0x000000000000094d */ /* 0x002fec0003800000 */
[----:B-----5:R-:W-:Y:S01]  /*0140*/  STG.E desc[UR4][R4.64], R9 ;  /* 0x0000000904007986 */ /* 0x020fe2000c101904 */
[----:B------:R-:W-:Y:S05]  /*0150*/  EXIT ;  /* 0x000000000000794d */ /* 0x000fea0003800000 */
.L_x_0:
[----:B------:R-:W-:-:S00]  /*0160*/  BRA `(.L_x_0) ;  /* 0xfffffffc00fc7947 */ /* 0x000fc0000383ffff */
[----:B------:R-:W-:-:S00]  /*0170*/  NOP ;  /* 0x0000000000007918 */ /* 0x000fc00000000000 */
        /* <DEDUP_REMOVED lines=8> */
.L_x_1:


//--------------------- .nv.constant0.triton_poi_fused_cat_70 --------------------------
	.section	.nv.constant0.triton_poi_fused_cat_70,"a",@progbits
	.sectionflags	@""
	.align	4
.nv.constant0.triton_poi_fused_cat_70:
	.zero		548
